	.headerflags	@"EF_CUDA_TEXMODE_UNIFIED EF_CUDA_64BIT_ADDRESS EF_CUDA_ACCELERATORS EF_CUDA_SM90 EF_CUDA_VIRTUAL_SM(EF_CUDA_SM90)"
	.elftype	@"ET_EXEC"


//--------------------- .nv.info                  --------------------------
	.section	.nv.info,"",@"SHT_CUDA_INFO"
	.align	4


	//----- nvinfo : EIATTR_REGCOUNT
	.align		4
        /*0000*/ 	.byte	0x04, 0x2f
        /*0002*/ 	.short	(.L_1 - .L_0)
	.align		4
.L_0:
        /*0004*/ 	.word	index@(triton_poi_fused_add_convolution_div_23)
        /*0008*/ 	.word	0x0000001e


	//----- nvinfo : EIATTR_MIN_STACK_SIZE
	.align		4
.L_1:
        /*000c*/ 	.byte	0x04, 0x12
        /*000e*/ 	.short	(.L_3 - .L_2)
	.align		4
.L_2:
        /*0010*/ 	.word	index@(triton_poi_fused_add_convolution_div_23)
        /*0014*/ 	.word	0x00000000


	//----- nvinfo : EIATTR_FRAME_SIZE
	.align		4
.L_3:
        /*0018*/ 	.byte	0x04, 0x11
        /*001a*/ 	.short	(.L_5 - .L_4)
	.align		4
.L_4:
        /*001c*/ 	.word	index@(triton_poi_fused_add_convolution_div_23)
        /*0020*/ 	.word	0x00000000


	//----- nvinfo : EIATTR_MIN_STACK_SIZE
	.align		4
.L_5:
        /*0024*/ 	.byte	0x04, 0x12
        /*0026*/ 	.short	(.L_7 - .L_6)
	.align		4
.L_6:
        /*0028*/ 	.word	index@(triton_poi_fused_add_convolution_div_23)
        /*002c*/ 	.word	0x00000000
.L_7:


//--------------------- .nv.info.triton_poi_fused_add_convolution_div_23 --------------------------
	.section	.nv.info.triton_poi_fused_add_convolution_div_23,"",@"SHT_CUDA_INFO"
	.sectionflags	@""
	.align	4


	//----- nvinfo : EIATTR_CUDA_API_VERSION
	.align		4
        /*0000*/ 	.byte	0x04, 0x37
        /*0002*/ 	.short	(.L_9 - .L_8)
.L_8:
        /*0004*/ 	.word	0x0000007c


	//----- nvinfo : EIATTR_KPARAM_INFO
	.align		4
.L_9:
        /*0008*/ 	.byte	0x04, 0x17
        /*000a*/ 	.short	(.L_11 - .L_10)
.L_10:
        /*000c*/ 	.word	0x00000000
        /*0010*/ 	.short	0x0008
        /*0012*/ 	.short	0x0040
        /*0014*/ 	.byte	0x00, 0xf0, 0x11, 0x00


	//----- nvinfo : EIATTR_KPARAM_INFO
	.align		4
.L_11:
        /*0018*/ 	.byte	0x04, 0x17
        /*001a*/ 	.short	(.L_13 - .L_12)
.L_12:
        /*001c*/ 	.word	0x00000000
        /*0020*/ 	.short	0x0007
        /*0022*/ 	.short	0x0038
        /*0024*/ 	.byte	0x00, 0xf4, 0x21, 0x00


	//----- nvinfo : EIATTR_KPARAM_INFO
	.align		4
.L_13:
        /*0028*/ 	.byte	0x04, 0x17
        /*002a*/ 	.short	(.L_15 - .L_14)
.L_14:
        /*002c*/ 	.word	0x00000000
        /*0030*/ 	.short	0x0006
        /*0032*/ 	.short	0x0030
        /*0034*/ 	.byte	0x00, 0xf4, 0x21, 0x00


	//----- nvinfo : EIATTR_KPARAM_INFO
	.align		4
.L_15:
        /*0038*/ 	.byte	0x04, 0x17
        /*003a*/ 	.short	(.L_17 - .L_16)
.L_16:
        /*003c*/ 	.word	0x00000000
        /*0040*/ 	.short	0x0005
        /*0042*/ 	.short	0x0028
        /*0044*/ 	.byte	0x00, 0xf4, 0x21, 0x00


	//----- nvinfo : EIATTR_KPARAM_INFO
	.align		4
.L_17:
        /*0048*/ 	.byte	0x04, 0x17
        /*004a*/ 	.short	(.L_19 - .L_18)
.L_18:
        /*004c*/ 	.word	0x00000000
        /*0050*/ 	.short	0x0004
        /*0052*/ 	.short	0x0020
        /*0054*/ 	.byte	0x00, 0xf4, 0x21, 0x00


	//----- nvinfo : EIATTR_KPARAM_INFO
	.align		4
.L_19:
        /*0058*/ 	.byte	0x04, 0x17
        /*005a*/ 	.short	(.L_21 - .L_20)
.L_20:
        /*005c*/ 	.word	0x00000000
        /*0060*/ 	.short	0x0003
        /*0062*/ 	.short	0x0018
        /*0064*/ 	.byte	0x00, 0xf4, 0x21, 0x00


	//----- nvinfo : EIATTR_KPARAM_INFO
	.align		4
.L_21:
        /*0068*/ 	.byte	0x04, 0x17
        /*006a*/ 	.short	(.L_23 - .L_22)
.L_22:
        /*006c*/ 	.word	0x00000000
        /*0070*/ 	.short	0x0002
        /*0072*/ 	.short	0x0010
        /*0074*/ 	.byte	0x00, 0xf4, 0x21, 0x00


	//----- nvinfo : EIATTR_KPARAM_INFO
	.align		4
.L_23:
        /*0078*/ 	.byte	0x04, 0x17
        /*007a*/ 	.short	(.L_25 - .L_24)
.L_24:
        /*007c*/ 	.word	0x00000000
        /*0080*/ 	.short	0x0001
        /*0082*/ 	.short	0x0008
        /*0084*/ 	.byte	0x00, 0xf4, 0x21, 0x00


	//----- nvinfo : EIATTR_KPARAM_INFO
	.align		4
.L_25:
        /*0088*/ 	.byte	0x04, 0x17
        /*008a*/ 	.short	(.L_27 - .L_26)
.L_26:
        /*008c*/ 	.word	0x00000000
        /*0090*/ 	.short	0x0000
        /*0092*/ 	.short	0x0000
        /*0094*/ 	.byte	0x00, 0xf4, 0x21, 0x00


	//----- nvinfo : EIATTR_SPARSE_MMA_MASK
	.align		4
.L_27:
        /*0098*/ 	.byte	0x03, 0x50
        /*009a*/ 	.short	0x0000


	//----- nvinfo : EIATTR_MAXREG_COUNT
	.align		4
        /*009c*/ 	.byte	0x03, 0x1b
        /*009e*/ 	.short	0x00ff


	//----- nvinfo : EIATTR_EXIT_INSTR_OFFSETS
	.align		4
        /*00a0*/ 	.byte	0x04, 0x1c
        /*00a2*/ 	.short	(.L_29 - .L_28)


	//   ....[0]....
.L_28:
        /*00a4*/ 	.word	0x00000370


	//----- nvinfo : EIATTR_REQNTID
	.align		4
.L_29:
        /*00a8*/ 	.byte	0x04, 0x10
        /*00aa*/ 	.short	(.L_31 - .L_30)
.L_30:
        /*00ac*/ 	.word	0x00000080
        /*00b0*/ 	.word	0x00000001
        /*00b4*/ 	.word	0x00000001


	//----- nvinfo : EIATTR_CBANK_PARAM_SIZE
	.align		4
.L_31:
        /*00b8*/ 	.byte	0x03, 0x19
        /*00ba*/ 	.short	0x0044


	//----- nvinfo : EIATTR_PARAM_CBANK
	.align		4
        /*00bc*/ 	.byte	0x04, 0x0a
        /*00be*/ 	.short	(.L_33 - .L_32)
	.align		4
.L_32:
        /*00c0*/ 	.word	index@(.nv.constant0.triton_poi_fused_add_convolution_div_23)
        /*00c4*/ 	.short	0x0210
        /*00c6*/ 	.short	0x0044


	//----- nvinfo : EIATTR_SW_WAR
	.align		4
.L_33:
        /*00c8*/ 	.byte	0x04, 0x36
        /*00ca*/ 	.short	(.L_35 - .L_34)
.L_34:
        /*00cc*/ 	.word	0x00000008
.L_35:


//--------------------- .nv.callgraph             --------------------------
	.section	.nv.callgraph,"",@"SHT_CUDA_CALLGRAPH"
	.align	4
	.sectionentsize	8
	.align		4
        /*0000*/ 	.word	0x00000000
	.align		4
        /*0004*/ 	.word	0xffffffff
	.align		4
        /*0008*/ 	.word	0x00000000
	.align		4
        /*000c*/ 	.word	0xfffffffe
	.align		4
        /*0010*/ 	.word	0x00000000
	.align		4
        /*0014*/ 	.word	0xfffffffd
	.align		4
        /*0018*/ 	.word	0x00000000
	.align		4
        /*001c*/ 	.word	0xfffffffc


//--------------------- .text.triton_poi_fused_add_convolution_div_23 --------------------------
	.section	.text.triton_poi_fused_add_convolution_div_23,"ax",@progbits
	.align	128
        .global         triton_poi_fused_add_convolution_div_23
        .type           triton_poi_fused_add_convolution_div_23,@function
        .size           triton_poi_fused_add_convolution_div_23,(.L_x_1 - triton_poi_fused_add_convolution_div_23)
        .other          triton_poi_fused_add_convolution_div_23,@"STO_CUDA_ENTRY STV_DEFAULT"
triton_poi_fused_add_convolution_div_23:
.text.triton_poi_fused_add_convolution_div_23:
[----:B------:R-:W-:Y:S01]  /*0000*/  LDC R1, c[0x0][0x28] ;  /* 0x00000a00ff017b82 */ /* 0x000fe20000000800 */
[----:B------:R-:W1:Y:S07]  /*0010*/  S2R R0, SR_TID.X ;  /* 0x0000000000007919 */ /* 0x000e6e0000002100 */
[----:B------:R-:W2:Y:S01]  /*0020*/  LDC.64 R18, c[0x0][0x228] ;  /* 0x00008a00ff127b82 */ /* 0x000ea20000000a00 */
[----:B------:R-:W-:Y:S01]  /*0030*/  ULDC.64 UR4, c[0x0][0x208] ;  /* 0x0000820000047ab9 */ /* 0x000fe20000000a00 */
[----:B------:R-:W3:Y:S06]  /*0040*/  S2R R9, SR_CTAID.X ;  /* 0x0000000000097919 */ /* 0x000eec0000002500 */
[----:B------:R-:W4:Y:S08]  /*0050*/  LDC.64 R20, c[0x0][0x218] ;  /* 0x00008600ff147b82 */ /* 0x000f300000000a00 */
[----:B------:R-:W5:Y:S08]  /*0060*/  LDC.64 R16, c[0x0][0x220] ;  /* 0x00008800ff107b82 */ /* 0x000f700000000a00 */
[----:B------:R-:W2:Y:S01]  /*0070*/  LDC.64 R6, c[0x0][0x210] ;  /* 0x00008400ff067b82 */ /* 0x000ea20000000a00 */
[----:B-1----:R-:W-:-:S07]  /*0080*/  SHF.L.U32 R0, R0, 0x1, RZ ;  /* 0x0000000100007819 */ /* 0x002fce00000006ff */
[----:B------:R-:W1:Y:S01]  /*0090*/  LDC.64 R14, c[0x0][0x230] ;  /* 0x00008c00ff0e7b82 */ /* 0x000e620000000a00 */
[----:B---3--:R-:W-:Y:S02]  /*00a0*/  SHF.R.S32.HI R2, RZ, 0x17, R9 ;  /* 0x00000017ff027819 */ /* 0x008fe40000011409 */
[----:B------:R-:W-:Y:S02]  /*00b0*/  LOP3.LUT R0, R0, 0xfe, RZ, 0xc0, !PT ;  /* 0x000000fe00007812 */ /* 0x000fe400078ec0ff */
[----:B------:R-:W-:-:S03]  /*00c0*/  SGXT R2, R2, 0x1 ;  /* 0x000000010202781a */ /* 0x000fc60000000200 */
[----:B------:R-:W3:Y:S01]  /*00d0*/  LDC.64 R12, c[0x0][0x238] ;  /* 0x00008e00ff0c7b82 */ /* 0x000ee20000000a00 */
[----:B------:R-:W-:-:S04]  /*00e0*/  LEA R9, R9, R0, 0x8 ;  /* 0x0000000009097211 */ /* 0x000fc800078e40ff */
[----:B------:R-:W-:-:S03]  /*00f0*/  LEA.HI R2, R2, R9, RZ, 0xc ;  /* 0x0000000902027211 */ /* 0x000fc600078f60ff */
[----:B------:R-:W3:Y:S01]  /*0100*/  LDC.64 R4, c[0x0][0x240] ;  /* 0x00009000ff047b82 */ /* 0x000ee20000000a00 */
[----:B------:R-:W-:-:S04]  /*0110*/  SHF.R.S32.HI R11, RZ, 0xc, R2 ;  /* 0x0000000cff0b7819 */ /* 0x000fc80000011402 */
[----:B------:R-:W-:-:S03]  /*0120*/  LEA.HI R0, R2, R11, RZ, 0x1 ;  /* 0x0000000b02007211 */ /* 0x000fc600078f08ff */
[----:B------:R-:W3:Y:S01]  /*0130*/  LDC.64 R2, c[0x0][0x248] ;  /* 0x00009200ff027b82 */ /* 0x000ee20000000a00 */
[----:B------:R-:W-:-:S04]  /*0140*/  LOP3.LUT R0, R0, 0xfffffffe, RZ, 0xc0, !PT ;  /* 0xfffffffe00007812 */ /* 0x000fc800078ec0ff */
[----:B------:R-:W-:Y:S01]  /*0150*/  IADD3 R11, R11, -R0, RZ ;  /* 0x800000000b0b7210 */ /* 0x000fe20007ffe0ff */
[----:B0-2---:R-:W-:-:S04]  /*0160*/  IMAD.WIDE R6, R9, 0x4, R6 ;  /* 0x0000000409067825 */ /* 0x005fc800078e0206 */
[----:B------:R-:W-:-:S04]  /*0170*/  IMAD.WIDE R22, R11, 0x4, R18 ;  /* 0x000000040b167825 */ /* 0x000fc800078e0212 */
[----:B----4-:R-:W-:Y:S01]  /*0180*/  IMAD.WIDE R20, R11, 0x4, R20 ;  /* 0x000000040b147825 */ /* 0x010fe200078e0214 */
[----:B------:R-:W2:Y:S03]  /*0190*/  LDG.E.EL R8, desc[UR4][R22.64] ;  /* 0x0000000416087981 */ /* 0x000ea6000c2e1900 */
[C---:B-----5:R-:W-:Y:S01]  /*01a0*/  IMAD.WIDE R18, R9.reuse, 0x4, R16 ;  /* 0x0000000409127825 */ /* 0x060fe200078e0210 */
[----:B------:R-:W4:Y:S03]  /*01b0*/  LDG.E.EL R0, desc[UR4][R20.64] ;  /* 0x0000000414007981 */ /* 0x000f26000c2e1900 */
[----:B-1----:R-:W-:Y:S02]  /*01c0*/  IMAD.WIDE R16, R9, 0x4, R14 ;  /* 0x0000000409107825 */ /* 0x002fe400078e020e */
[----:B------:R-:W4:Y:S02]  /*01d0*/  LDG.E.64 R14, desc[UR4][R6.64] ;  /* 0x00000004060e7981 */ /* 0x000f24000c1e1b00 */
[----:B---3--:R-:W-:-:S02]  /*01e0*/  IMAD.WIDE R24, R11, 0x4, R12 ;  /* 0x000000040b187825 */ /* 0x008fc400078e020c */
[----:B------:R-:W2:Y:S02]  /*01f0*/  LDG.E.64 R12, desc[UR4][R18.64] ;  /* 0x00000004120c7981 */ /* 0x000ea4000c1e1b00 */
[----:B------:R-:W-:Y:S02]  /*0200*/  IMAD.WIDE R26, R11, 0x4, R2 ;  /* 0x000000040b1a7825 */ /* 0x000fe400078e0202 */
[----:B------:R-:W3:Y:S02]  /*0210*/  LDG.E.EL R10, desc[UR4][R24.64] ;  /* 0x00000004180a7981 */ /* 0x000ee4000c2e1900 */
[----:B------:R-:W-:Y:S02]  /*0220*/  IMAD.WIDE R2, R9, 0x4, R4 ;  /* 0x0000000409027825 */ /* 0x000fe400078e0204 */
[----:B------:R-:W3:Y:S04]  /*0230*/  LDG.E.64 R16, desc[UR4][R16.64] ;  /* 0x0000000410107981 */ /* 0x000ee8000c1e1b00 */
[----:B------:R-:W5:Y:S04]  /*0240*/  LDG.E.EL R26, desc[UR4][R26.64] ;  /* 0x000000041a1a7981 */ /* 0x000f68000c2e1900 */
[----:B------:R-:W5:Y:S01]  /*0250*/  LDG.E.64 R2, desc[UR4][R2.64] ;  /* 0x0000000402027981 */ /* 0x000f62000c1e1b00 */
[--C-:B----4-:R-:W-:Y:S01]  /*0260*/  FADD R14, R14, R0.reuse ;  /* 0x000000000e0e7221 */ /* 0x110fe20000000000 */
[----:B------:R-:W-:Y:S01]  /*0270*/  FADD R15, R15, R0 ;  /* 0x000000000f0f7221 */ /* 0x000fe20000000000 */
[--C-:B--2---:R-:W-:Y:S01]  /*0280*/  FADD R5, R12, R8.reuse ;  /* 0x000000080c057221 */ /* 0x104fe20000000000 */
[----:B------:R-:W-:-:S03]  /*0290*/  FADD R8, R13, R8 ;  /* 0x000000080d087221 */ /* 0x000fc60000000000 */
[----:B------:R-:W-:Y:S01]  /*02a0*/  FADD R5, R14, R5 ;  /* 0x000000050e057221 */ /* 0x000fe20000000000 */
[----:B------:R-:W-:Y:S01]  /*02b0*/  FADD R8, R15, R8 ;  /* 0x000000080f087221 */ /* 0x000fe20000000000 */
[--C-:B---3--:R-:W-:Y:S01]  /*02c0*/  FADD R0, R16, R10.reuse ;  /* 0x0000000a10007221 */ /* 0x108fe20000000000 */
[----:B------:R-:W-:-:S03]  /*02d0*/  FADD R9, R17, R10 ;  /* 0x0000000a11097221 */ /* 0x000fc60000000000 */
[----:B------:R-:W-:Y:S01]  /*02e0*/  FADD R5, R5, R0 ;  /* 0x0000000005057221 */ /* 0x000fe20000000000 */
[----:B------:R-:W-:Y:S01]  /*02f0*/  FADD R8, R8, R9 ;  /* 0x0000000908087221 */ /* 0x000fe20000000000 */
[--C-:B-----5:R-:W-:Y:S01]  /*0300*/  FADD R0, R2, R26.reuse ;  /* 0x0000001a02007221 */ /* 0x120fe20000000000 */
[----:B------:R-:W-:-:S03]  /*0310*/  FADD R3, R3, R26 ;  /* 0x0000001a03037221 */ /* 0x000fc60000000000 */
[----:B------:R-:W-:Y:S01]  /*0320*/  FADD R0, R0, R5 ;  /* 0x0000000500007221 */ /* 0x000fe20000000000 */
[----:B------:R-:W-:-:S03]  /*0330*/  FADD R3, R3, R8 ;  /* 0x0000000803037221 */ /* 0x000fc60000000000 */
[----:B------:R-:W-:Y:S01]  /*0340*/  FMUL R2, R0, 0.25 ;  /* 0x3e80000000027820 */ /* 0x000fe20000400000 */
[----:B------:R-:W-:-:S05]  /*0350*/  FMUL R3, R3, 0.25 ;  /* 0x3e80000003037820 */ /* 0x000fca0000400000 */
[----:B------:R-:W-:Y:S01]  /*0360*/  STG.E.64 desc[UR4][R6.64], R2 ;  /* 0x0000000206007986 */ /* 0x000fe2000c101b04 */
[----:B------:R-:W-:Y:S05]  /*0370*/  EXIT ;  /* 0x000000000000794d */ /* 0x000fea0003800000 */
.L_x_0:
[----:B------:R-:W-:-:S00]  /*0380*/  BRA `(.L_x_0) ;  /* 0xfffffffc00fc7947 */ /* 0x000fc0000383ffff */
[----:B------:R-:W-:-:S00]  /*0390*/  NOP ;  /* 0x0000000000007918 */ /* 0x000fc00000000000 */
        /* <DEDUP_REMOVED lines=14> */
.L_x_1:


//--------------------- .nv.constant0.triton_poi_fused_add_convolution_div_23 --------------------------
	.section	.nv.constant0.triton_poi_fused_add_convolution_div_23,"a",@progbits
	.sectionflags	@""
	.align	4
.nv.constant0.triton_poi_fused_add_convolution_div_23:
	.zero		596
